//
// Generated by NVIDIA NVVM Compiler
//
// Compiler Build ID: CL-36424714
// Cuda compilation tools, release 13.0, V13.0.88
// Based on NVVM 20.0.0
//

.version 9.0
.target sm_100
.address_size 64

	// .globl	_Z15sumArraysOnHostPfS_S_i

.visible .entry _Z15sumArraysOnHostPfS_S_i(
	.param .u64 .ptr .align 1 _Z15sumArraysOnHostPfS_S_i_param_0,
	.param .u64 .ptr .align 1 _Z15sumArraysOnHostPfS_S_i_param_1,
	.param .u64 .ptr .align 1 _Z15sumArraysOnHostPfS_S_i_param_2,
	.param .u32 _Z15sumArraysOnHostPfS_S_i_param_3
)
{
	.reg .pred 	%p<10>;
	.reg .b32 	%r<23>;
	.reg .b32 	%f<88>;
	.reg .b64 	%rd<40>;

	ld.param.u64 	%rd22, [_Z15sumArraysOnHostPfS_S_i_param_0];
	ld.param.u64 	%rd23, [_Z15sumArraysOnHostPfS_S_i_param_1];
	ld.param.u64 	%rd24, [_Z15sumArraysOnHostPfS_S_i_param_2];
	ld.param.u32 	%r16, [_Z15sumArraysOnHostPfS_S_i_param_3];
	cvta.to.global.u64 	%rd1, %rd22;
	cvta.to.global.u64 	%rd2, %rd24;
	cvta.to.global.u64 	%rd3, %rd23;
	setp.lt.s32 	%p1, %r16, 1;
	@%p1 bra 	$L__BB0_13;
	and.b32  	%r1, %r16, 15;
	setp.lt.u32 	%p2, %r16, 16;
	mov.b32 	%r20, 0;
	@%p2 bra 	$L__BB0_4;
	and.b32  	%r20, %r16, 2147483632;
	neg.s32 	%r18, %r20;
	add.s64 	%rd36, %rd3, 32;
	add.s64 	%rd35, %rd2, 32;
	add.s64 	%rd34, %rd1, 32;
$L__BB0_3:
	.pragma "nounroll";
	ld.global.f32 	%f1, [%rd36+-32];
	ld.global.f32 	%f2, [%rd35+-32];
	add.f32 	%f3, %f1, %f2;
	st.global.f32 	[%rd34+-32], %f3;
	ld.global.f32 	%f4, [%rd36+-28];
	ld.global.f32 	%f5, [%rd35+-28];
	add.f32 	%f6, %f4, %f5;
	st.global.f32 	[%rd34+-28], %f6;
	ld.global.f32 	%f7, [%rd36+-24];
	ld.global.f32 	%f8, [%rd35+-24];
	add.f32 	%f9, %f7, %f8;
	st.global.f32 	[%rd34+-24], %f9;
	ld.global.f32 	%f10, [%rd36+-20];
	ld.global.f32 	%f11, [%rd35+-20];
	add.f32 	%f12, %f10, %f11;
	st.global.f32 	[%rd34+-20], %f12;
	ld.global.f32 	%f13, [%rd36+-16];
	ld.global.f32 	%f14, [%rd35+-16];
	add.f32 	%f15, %f13, %f14;
	st.global.f32 	[%rd34+-16], %f15;
	ld.global.f32 	%f16, [%rd36+-12];
	ld.global.f32 	%f17, [%rd35+-12];
	add.f32 	%f18, %f16, %f17;
	st.global.f32 	[%rd34+-12], %f18;
	ld.global.f32 	%f19, [%rd36+-8];
	ld.global.f32 	%f20, [%rd35+-8];
	add.f32 	%f21, %f19, %f20;
	st.global.f32 	[%rd34+-8], %f21;
	ld.global.f32 	%f22, [%rd36+-4];
	ld.global.f32 	%f23, [%rd35+-4];
	add.f32 	%f24, %f22, %f23;
	st.global.f32 	[%rd34+-4], %f24;
	ld.global.f32 	%f25, [%rd36];
	ld.global.f32 	%f26, [%rd35];
	add.f32 	%f27, %f25, %f26;
	st.global.f32 	[%rd34], %f27;
	ld.global.f32 	%f28, [%rd36+4];
	ld.global.f32 	%f29, [%rd35+4];
	add.f32 	%f30, %f28, %f29;
	st.global.f32 	[%rd34+4], %f30;
	ld.global.f32 	%f31, [%rd36+8];
	ld.global.f32 	%f32, [%rd35+8];
	add.f32 	%f33, %f31, %f32;
	st.global.f32 	[%rd34+8], %f33;
	ld.global.f32 	%f34, [%rd36+12];
	ld.global.f32 	%f35, [%rd35+12];
	add.f32 	%f36, %f34, %f35;
	st.global.f32 	[%rd34+12], %f36;
	ld.global.f32 	%f37, [%rd36+16];
	ld.global.f32 	%f38, [%rd35+16];
	add.f32 	%f39, %f37, %f38;
	st.global.f32 	[%rd34+16], %f39;
	ld.global.f32 	%f40, [%rd36+20];
	ld.global.f32 	%f41, [%rd35+20];
	add.f32 	%f42, %f40, %f41;
	st.global.f32 	[%rd34+20], %f42;
	ld.global.f32 	%f43, [%rd36+24];
	ld.global.f32 	%f44, [%rd35+24];
	add.f32 	%f45, %f43, %f44;
	st.global.f32 	[%rd34+24], %f45;
	ld.global.f32 	%f46, [%rd36+28];
	ld.global.f32 	%f47, [%rd35+28];
	add.f32 	%f48, %f46, %f47;
	st.global.f32 	[%rd34+28], %f48;
	add.s32 	%r18, %r18, 16;
	add.s64 	%rd36, %rd36, 64;
	add.s64 	%rd35, %rd35, 64;
	add.s64 	%rd34, %rd34, 64;
	setp.ne.s32 	%p3, %r18, 0;
	@%p3 bra 	$L__BB0_3;
$L__BB0_4:
	setp.eq.s32 	%p4, %r1, 0;
	@%p4 bra 	$L__BB0_13;
	and.b32  	%r7, %r16, 7;
	setp.lt.u32 	%p5, %r1, 8;
	@%p5 bra 	$L__BB0_7;
	mul.wide.u32 	%rd25, %r20, 4;
	add.s64 	%rd26, %rd3, %rd25;
	ld.global.f32 	%f49, [%rd26];
	add.s64 	%rd27, %rd2, %rd25;
	ld.global.f32 	%f50, [%rd27];
	add.f32 	%f51, %f49, %f50;
	add.s64 	%rd28, %rd1, %rd25;
	st.global.f32 	[%rd28], %f51;
	ld.global.f32 	%f52, [%rd26+4];
	ld.global.f32 	%f53, [%rd27+4];
	add.f32 	%f54, %f52, %f53;
	st.global.f32 	[%rd28+4], %f54;
	ld.global.f32 	%f55, [%rd26+8];
	ld.global.f32 	%f56, [%rd27+8];
	add.f32 	%f57, %f55, %f56;
	st.global.f32 	[%rd28+8], %f57;
	ld.global.f32 	%f58, [%rd26+12];
	ld.global.f32 	%f59, [%rd27+12];
	add.f32 	%f60, %f58, %f59;
	st.global.f32 	[%rd28+12], %f60;
	ld.global.f32 	%f61, [%rd26+16];
	ld.global.f32 	%f62, [%rd27+16];
	add.f32 	%f63, %f61, %f62;
	st.global.f32 	[%rd28+16], %f63;
	ld.global.f32 	%f64, [%rd26+20];
	ld.global.f32 	%f65, [%rd27+20];
	add.f32 	%f66, %f64, %f65;
	st.global.f32 	[%rd28+20], %f66;
	ld.global.f32 	%f67, [%rd26+24];
	ld.global.f32 	%f68, [%rd27+24];
	add.f32 	%f69, %f67, %f68;
	st.global.f32 	[%rd28+24], %f69;
	ld.global.f32 	%f70, [%rd26+28];
	ld.global.f32 	%f71, [%rd27+28];
	add.f32 	%f72, %f70, %f71;
	st.global.f32 	[%rd28+28], %f72;
	add.s32 	%r20, %r20, 8;
$L__BB0_7:
	setp.eq.s32 	%p6, %r7, 0;
	@%p6 bra 	$L__BB0_13;
	and.b32  	%r10, %r16, 3;
	setp.lt.u32 	%p7, %r7, 4;
	@%p7 bra 	$L__BB0_10;
	mul.wide.u32 	%rd29, %r20, 4;
	add.s64 	%rd30, %rd3, %rd29;
	ld.global.f32 	%f73, [%rd30];
	add.s64 	%rd31, %rd2, %rd29;
	ld.global.f32 	%f74, [%rd31];
	add.f32 	%f75, %f73, %f74;
	add.s64 	%rd32, %rd1, %rd29;
	st.global.f32 	[%rd32], %f75;
	ld.global.f32 	%f76, [%rd30+4];
	ld.global.f32 	%f77, [%rd31+4];
	add.f32 	%f78, %f76, %f77;
	st.global.f32 	[%rd32+4], %f78;
	ld.global.f32 	%f79, [%rd30+8];
	ld.global.f32 	%f80, [%rd31+8];
	add.f32 	%f81, %f79, %f80;
	st.global.f32 	[%rd32+8], %f81;
	ld.global.f32 	%f82, [%rd30+12];
	ld.global.f32 	%f83, [%rd31+12];
	add.f32 	%f84, %f82, %f83;
	st.global.f32 	[%rd32+12], %f84;
	add.s32 	%r20, %r20, 4;
$L__BB0_10:
	setp.eq.s32 	%p8, %r10, 0;
	@%p8 bra 	$L__BB0_13;
	mul.wide.u32 	%rd33, %r20, 4;
	add.s64 	%rd39, %rd1, %rd33;
	add.s64 	%rd38, %rd2, %rd33;
	add.s64 	%rd37, %rd3, %rd33;
	neg.s32 	%r22, %r10;
$L__BB0_12:
	.pragma "nounroll";
	ld.global.f32 	%f85, [%rd37];
	ld.global.f32 	%f86, [%rd38];
	add.f32 	%f87, %f85, %f86;
	st.global.f32 	[%rd39], %f87;
	add.s64 	%rd39, %rd39, 4;
	add.s64 	%rd38, %rd38, 4;
	add.s64 	%rd37, %rd37, 4;
	add.s32 	%r22, %r22, 1;
	setp.ne.s32 	%p9, %r22, 0;
	@%p9 bra 	$L__BB0_12;
$L__BB0_13:
	ret;

}


// ===== COMPILED SASS (sm_100) =====

	.target	sm_100

	.elftype	@"ET_EXEC"


//--------------------- .note.nv.tkinfo           --------------------------
	.section	.note.nv.tkinfo,"",@"SHT_NOTE"
	.sectionflags	@"SHF_NOTE_NV_TKINFO"
	.tkinfo
        /*0018*/ 	.word	0x00000002
        /*0030*/ 	.string	""
        /*0030*/ 	.string	"ptxas"
        /*0030*/ 	.string	"Cuda compilation tools, release 13.0, V13.0.88"
        /*0030*/ 	.string	"Build cuda_13.0.r13.0/compiler.36424714_0"
        /*0030*/ 	.string	"-arch sm_100 -m 64 "



//--------------------- .note.nv.cuinfo           --------------------------
	.section	.note.nv.cuinfo,"",@"SHT_NOTE"
	.sectionflags	@"SHF_NOTE_NV_CUINFO"
        /*0018*/ 	.short	0x0002
        /*001a*/ 	.short	0x0064
        /*001c*/ 	.short	0x0082
	.zero		2


//--------------------- .nv.info                  --------------------------
	.section	.nv.info,"",@"SHT_CUDA_INFO"
	.align	4


	//----- nvinfo : EIATTR_REGCOUNT
	.align		4
        /*0000*/ 	.byte	0x04, 0x2f
        /*0002*/ 	.short	(.L_1 - .L_0)
	.align		4
.L_0:
        /*0004*/ 	.word	index@(_Z15sumArraysOnHostPfS_S_i)
        /*0008*/ 	.word	0x00000014


	//----- nvinfo : EIATTR_FRAME_SIZE
	.align		4
.L_1:
        /*000c*/ 	.byte	0x04, 0x11
        /*000e*/ 	.short	(.L_3 - .L_2)
	.align		4
.L_2:
        /*0010*/ 	.word	index@(_Z15sumArraysOnHostPfS_S_i)
        /*0014*/ 	.word	0x00000000


	//----- nvinfo : EIATTR_MIN_STACK_SIZE
	.align		4
.L_3:
        /*0018*/ 	.byte	0x04, 0x12
        /*001a*/ 	.short	(.L_5 - .L_4)
	.align		4
.L_4:
        /*001c*/ 	.word	index@(_Z15sumArraysOnHostPfS_S_i)
        /*0020*/ 	.word	0x00000000
.L_5:


//--------------------- .nv.compat                --------------------------
	.section	.nv.compat,"",@"SHT_CUDA_COMPAT_INFO"
	.align	4
        /*0000*/ 	.byte	0x02, 0x09, 0x00, 0x00, 0x02, 0x02, 0x01, 0x00, 0x02, 0x05, 0x05, 0x00, 0x03, 0x07, 0x01, 0x01
        /*0010*/ 	.byte	0x02, 0x03, 0x00, 0x00, 0x02, 0x06, 0x01, 0x00, 0x04, 0x0b, 0x08, 0x00, 0x09, 0x00, 0x00, 0x00
        /*0020*/ 	.byte	0x00, 0x00, 0x00, 0x00


//--------------------- .nv.info._Z15sumArraysOnHostPfS_S_i --------------------------
	.section	.nv.info._Z15sumArraysOnHostPfS_S_i,"",@"SHT_CUDA_INFO"
	.sectionflags	@""
	.align	4


	//----- nvinfo : EIATTR_CUDA_API_VERSION
	.align		4
        /*0000*/ 	.byte	0x04, 0x37
        /*0002*/ 	.short	(.L_7 - .L_6)
.L_6:
        /*0004*/ 	.word	0x00000082


	//----- nvinfo : EIATTR_KPARAM_INFO
	.align		4
.L_7:
        /*0008*/ 	.byte	0x04, 0x17
        /*000a*/ 	.short	(.L_9 - .L_8)
.L_8:
        /*000c*/ 	.word	0x00000000
        /*0010*/ 	.short	0x0003
        /*0012*/ 	.short	0x0018
        /*0014*/ 	.byte	0x00, 0xf0, 0x11, 0x00


	//----- nvinfo : EIATTR_KPARAM_INFO
	.align		4
.L_9:
        /*0018*/ 	.byte	0x04, 0x17
        /*001a*/ 	.short	(.L_11 - .L_10)
.L_10:
        /*001c*/ 	.word	0x00000000
        /*0020*/ 	.short	0x0002
        /*0022*/ 	.short	0x0010
        /*0024*/ 	.byte	0x00, 0xf5, 0x21, 0x00


	//----- nvinfo : EIATTR_KPARAM_INFO
	.align		4
.L_11:
        /*0028*/ 	.byte	0x04, 0x17
        /*002a*/ 	.short	(.L_13 - .L_12)
.L_12:
        /*002c*/ 	.word	0x00000000
        /*0030*/ 	.short	0x0001
        /*0032*/ 	.short	0x0008
        /*0034*/ 	.byte	0x00, 0xf5, 0x21, 0x00


	//----- nvinfo : EIATTR_KPARAM_INFO
	.align		4
.L_13:
        /*0038*/ 	.byte	0x04, 0x17
        /*003a*/ 	.short	(.L_15 - .L_14)
.L_14:
        /*003c*/ 	.word	0x00000000
        /*0040*/ 	.short	0x0000
        /*0042*/ 	.short	0x0000
        /*0044*/ 	.byte	0x00, 0xf5, 0x21, 0x00


	//----- nvinfo : EIATTR_SPARSE_MMA_MASK
	.align		4
.L_15:
        /*0048*/ 	.byte	0x03, 0x50
        /*004a*/ 	.short	0x0000


	//----- nvinfo : EIATTR_MAXREG_COUNT
	.align		4
        /*004c*/ 	.byte	0x03, 0x1b
        /*004e*/ 	.short	0x00ff


	//----- nvinfo : EIATTR_MERCURY_ISA_VERSION
	.align		4
        /*0050*/ 	.byte	0x03, 0x5f
        /*0052*/ 	.short	0x0101


	//----- nvinfo : EIATTR_VRC_CTA_INIT_COUNT
	.align		4
        /*0054*/ 	.byte	0x02, 0x4a
	.zero		1
	.zero		1


	//----- nvinfo : EIATTR_EXIT_INSTR_OFFSETS
	.align		4
        /*0058*/ 	.byte	0x04, 0x1c
        /*005a*/ 	.short	(.L_17 - .L_16)


	//   ....[0]....
.L_16:
        /*005c*/ 	.word	0x00000030


	//   ....[1]....
        /*0060*/ 	.word	0x00000680


	//   ....[2]....
        /*0064*/ 	.word	0x00000940


	//   ....[3]....
        /*0068*/ 	.word	0x00000b00


	//   ....[4]....
        /*006c*/ 	.word	0x00000ce0


	//----- nvinfo : EIATTR_CBANK_PARAM_SIZE
	.align		4
.L_17:
        /*0070*/ 	.byte	0x03, 0x19
        /*0072*/ 	.short	0x001c


	//----- nvinfo : EIATTR_PARAM_CBANK
	.align		4
        /*0074*/ 	.byte	0x04, 0x0a
        /*0076*/ 	.short	(.L_19 - .L_18)
	.align		4
.L_18:
        /*0078*/ 	.word	index@(.nv.constant0._Z15sumArraysOnHostPfS_S_i)
        /*007c*/ 	.short	0x0380
        /*007e*/ 	.short	0x001c


	//----- nvinfo : EIATTR_SW_WAR
	.align		4
.L_19:
        /*0080*/ 	.byte	0x04, 0x36
        /*0082*/ 	.short	(.L_21 - .L_20)
.L_20:
        /*0084*/ 	.word	0x00000008
.L_21:


//--------------------- .nv.callgraph             --------------------------
	.section	.nv.callgraph,"",@"SHT_CUDA_CALLGRAPH"
	.align	4
	.sectionentsize	8
	.align		4
        /*0000*/ 	.word	0x00000000
	.align		4
        /*0004*/ 	.word	0xffffffff
	.align		4
        /*0008*/ 	.word	0x00000000
	.align		4
        /*000c*/ 	.word	0xfffffffe
	.align		4
        /*0010*/ 	.word	0x00000000
	.align		4
        /*0014*/ 	.word	0xfffffffd
	.align		4
        /*0018*/ 	.word	0x00000000
	.align		4
        /*001c*/ 	.word	0xfffffffc


//--------------------- .text._Z15sumArraysOnHostPfS_S_i --------------------------
	.section	.text._Z15sumArraysOnHostPfS_S_i,"ax",@progbits
	.align	128
        .global         _Z15sumArraysOnHostPfS_S_i
        .type           _Z15sumArraysOnHostPfS_S_i,@function
        .size           _Z15sumArraysOnHostPfS_S_i,(.L_x_6 - _Z15sumArraysOnHostPfS_S_i)
        .other          _Z15sumArraysOnHostPfS_S_i,@"STO_CUDA_ENTRY STV_DEFAULT"
_Z15sumArraysOnHostPfS_S_i:
.text._Z15sumArraysOnHostPfS_S_i:
[----:B------:R-:W-:Y:S08]  /*0000*/  LDC R1, c[0x0][0x37c] ;  /* 0x0000df00ff017b82 */ /* 0x000ff00000000800 */
[----:B------:R-:W0:Y:S02]  /*0010*/  LDC R2, c[0x0][0x398] ;  /* 0x0000e600ff027b82 */ /* 0x000e240000000800 */
[----:B0-----:R-:W-:-:S13]  /*0020*/  ISETP.GE.AND P0, PT, R2, 0x1, PT ;  /* 0x000000010200780c */ /* 0x001fda0003f06270 */
[----:B------:R-:W-:Y:S05]  /*0030*/  @!P0 EXIT ;  /* 0x000000000000894d */ /* 0x000fea0003800000 */
[C---:B------:R-:W-:Y:S01]  /*0040*/  ISETP.GE.U32.AND P1, PT, R2.reuse, 0x10, PT ;  /* 0x000000100200780c */ /* 0x040fe20003f26070 */
[----:B------:R-:W0:Y:S01]  /*0050*/  LDCU.64 UR10, c[0x0][0x358] ;  /* 0x00006b00ff0a77ac */ /* 0x000e220008000a00 */
[----:B------:R-:W-:Y:S01]  /*0060*/  LOP3.LUT R12, R2, 0xf, RZ, 0xc0, !PT ;  /* 0x0000000f020c7812 */ /* 0x000fe200078ec0ff */
[----:B------:R-:W-:-:S03]  /*0070*/  HFMA2 R0, -RZ, RZ, 0, 0 ;  /* 0x00000000ff007431 */ /* 0x000fc600000001ff */
[----:B------:R-:W-:-:S07]  /*0080*/  ISETP.NE.AND P0, PT, R12, RZ, PT ;  /* 0x000000ff0c00720c */ /* 0x000fce0003f05270 */
[----:B------:R-:W-:Y:S06]  /*0090*/  @!P1 BRA `(.L_x_0) ;  /* 0x0000000400789947 */ /* 0x000fec0003800000 */
[----:B------:R-:W1:Y:S01]  /*00a0*/  LDCU.128 UR12, c[0x0][0x380] ;  /* 0x00007000ff0c77ac */ /* 0x000e620008000c00 */
[----:B------:R-:W-:Y:S01]  /*00b0*/  LOP3.LUT R0, R2, 0x7ffffff0, RZ, 0xc0, !PT ;  /* 0x7ffffff002007812 */ /* 0x000fe200078ec0ff */
[----:B------:R-:W2:Y:S03]  /*00c0*/  LDCU.64 UR6, c[0x0][0x390] ;  /* 0x00007200ff0677ac */ /* 0x000ea60008000a00 */
[----:B------:R-:W-:Y:S01]  /*00d0*/  IADD3 R3, PT, PT, -R0, RZ, RZ ;  /* 0x000000ff00037210 */ /* 0x000fe20007ffe1ff */
[----:B-1----:R-:W-:Y:S02]  /*00e0*/  UIADD3 UR8, UP0, UPT, UR14, 0x20, URZ ;  /* 0x000000200e087890 */ /* 0x002fe4000ff1e0ff */
[----:B------:R-:W-:Y:S02]  /*00f0*/  UIADD3 UR4, UP2, UPT, UR12, 0x20, URZ ;  /* 0x000000200c047890 */ /* 0x000fe4000ff5e0ff */
[----:B--2---:R-:W-:-:S02]  /*0100*/  UIADD3 UR6, UP1, UPT, UR6, 0x20, URZ ;  /* 0x0000002006067890 */ /* 0x004fc4000ff3e0ff */
[----:B------:R-:W-:Y:S01]  /*0110*/  UIADD3.X UR9, UPT, UPT, URZ, UR15, URZ, UP0, !UPT ;  /* 0x0000000fff097290 */ /* 0x000fe200087fe4ff */
[----:B------:R-:W-:Y:S01]  /*0120*/  MOV R16, UR8 ;  /* 0x0000000800107c02 */ /* 0x000fe20008000f00 */
[----:B------:R-:W-:Y:S01]  /*0130*/  UIADD3.X UR5, UPT, UPT, URZ, UR13, URZ, UP2, !UPT ;  /* 0x0000000dff057290 */ /* 0x000fe200097fe4ff */
[----:B------:R-:W-:Y:S01]  /*0140*/  MOV R10, UR4 ;  /* 0x00000004000a7c02 */ /* 0x000fe20008000f00 */
[----:B------:R-:W-:Y:S01]  /*0150*/  UIADD3.X UR7, UPT, UPT, URZ, UR7, URZ, UP1, !UPT ;  /* 0x00000007ff077290 */ /* 0x000fe20008ffe4ff */
[----:B------:R-:W-:Y:S01]  /*0160*/  IMAD.U32 R11, RZ, RZ, UR6 ;  /* 0x00000006ff0b7e24 */ /* 0x000fe2000f8e00ff */
[----:B------:R-:W-:Y:S02]  /*0170*/  MOV R5, UR9 ;  /* 0x0000000900057c02 */ /* 0x000fe40008000f00 */
[----:B------:R-:W-:Y:S02]  /*0180*/  IMAD.U32 R13, RZ, RZ, UR5 ;  /* 0x00000005ff0d7e24 */ /* 0x000fe4000f8e00ff */
[----:B------:R-:W-:-:S07]  /*0190*/  MOV R14, UR7 ;  /* 0x00000007000e7c02 */ /* 0x000fce0008000f00 */
.L_x_1:
[----:B------:R-:W-:Y:S02]  /*01a0*/  MOV R4, R16 ;  /* 0x0000001000047202 */ /* 0x000fe40000000f00 */
[----:B------:R-:W-:Y:S02]  /*01b0*/  MOV R6, R11 ;  /* 0x0000000b00067202 */ /* 0x000fe40000000f00 */
[----:B------:R-:W-:Y:S01]  /*01c0*/  MOV R7, R14 ;  /* 0x0000000e00077202 */ /* 0x000fe20000000f00 */
[----:B0-2---:R-:W2:Y:S04]  /*01d0*/  LDG.E R8, desc[UR10][R4.64+-0x20] ;  /* 0xffffe00a04087981 */ /* 0x005ea8000c1e1900 */
[----:B------:R-:W2:Y:S02]  /*01e0*/  LDG.E R9, desc[UR10][R6.64+-0x20] ;  /* 0xffffe00a06097981 */ /* 0x000ea4000c1e1900 */
[----:B--2---:R-:W-:Y:S01]  /*01f0*/  FADD R11, R8, R9 ;  /* 0x00000009080b7221 */ /* 0x004fe20000000000 */
[----:B------:R-:W-:Y:S01]  /*0200*/  IMAD.MOV.U32 R8, RZ, RZ, R10 ;  /* 0x000000ffff087224 */ /* 0x000fe200078e000a */
[----:B------:R-:W-:-:S05]  /*0210*/  MOV R9, R13 ;  /* 0x0000000d00097202 */ /* 0x000fca0000000f00 */
[----:B------:R0:W-:Y:S04]  /*0220*/  STG.E desc[UR10][R8.64+-0x20], R11 ;  /* 0xffffe00b08007986 */ /* 0x0001e8000c10190a */
[----:B------:R-:W2:Y:S04]  /*0230*/  LDG.E R10, desc[UR10][R4.64+-0x1c] ;  /* 0xffffe40a040a7981 */ /* 0x000ea8000c1e1900 */
[----:B------:R-:W2:Y:S02]  /*0240*/  LDG.E R13, desc[UR10][R6.64+-0x1c] ;  /* 0xffffe40a060d7981 */ /* 0x000ea4000c1e1900 */
[----:B--2---:R-:W-:-:S05]  /*0250*/  FADD R13, R10, R13 ;  /* 0x0000000d0a0d7221 */ /* 0x004fca0000000000 */
[----:B------:R1:W-:Y:S04]  /*0260*/  STG.E desc[UR10][R8.64+-0x1c], R13 ;  /* 0xffffe40d08007986 */ /* 0x0003e8000c10190a */
[----:B------:R-:W2:Y:S04]  /*0270*/  LDG.E R10, desc[UR10][R4.64+-0x18] ;  /* 0xffffe80a040a7981 */ /* 0x000ea8000c1e1900 */
[----:B------:R-:W2:Y:S02]  /*0280*/  LDG.E R15, desc[UR10][R6.64+-0x18] ;  /* 0xffffe80a060f7981 */ /* 0x000ea4000c1e1900 */
[----:B--2---:R-:W-:-:S05]  /*0290*/  FADD R15, R10, R15 ;  /* 0x0000000f0a0f7221 */ /* 0x004fca0000000000 */
[----:B------:R2:W-:Y:S04]  /*02a0*/  STG.E desc[UR10][R8.64+-0x18], R15 ;  /* 0xffffe80f08007986 */ /* 0x0005e8000c10190a */
[----:B------:R-:W3:Y:S04]  /*02b0*/  LDG.E R10, desc[UR10][R4.64+-0x14] ;  /* 0xffffec0a040a7981 */ /* 0x000ee8000c1e1900 */
[----:B------:R-:W3:Y:S02]  /*02c0*/  LDG.E R17, desc[UR10][R6.64+-0x14] ;  /* 0xffffec0a06117981 */ /* 0x000ee4000c1e1900 */
[----:B---3--:R-:W-:-:S05]  /*02d0*/  FADD R17, R10, R17 ;  /* 0x000000110a117221 */ /* 0x008fca0000000000 */
[----:B------:R3:W-:Y:S04]  /*02e0*/  STG.E desc[UR10][R8.64+-0x14], R17 ;  /* 0xffffec1108007986 */ /* 0x0007e8000c10190a */
[----:B------:R-:W4:Y:S04]  /*02f0*/  LDG.E R10, desc[UR10][R4.64+-0x10] ;  /* 0xfffff00a040a7981 */ /* 0x000f28000c1e1900 */
[----:B0-----:R-:W4:Y:S02]  /*0300*/  LDG.E R11, desc[UR10][R6.64+-0x10] ;  /* 0xfffff00a060b7981 */ /* 0x001f24000c1e1900 */
[----:B----4-:R-:W-:-:S05]  /*0310*/  FADD R11, R10, R11 ;  /* 0x0000000b0a0b7221 */ /* 0x010fca0000000000 */
[----:B------:R0:W-:Y:S04]  /*0320*/  STG.E desc[UR10][R8.64+-0x10], R11 ;  /* 0xfffff00b08007986 */ /* 0x0001e8000c10190a */
[----:B------:R-:W4:Y:S04]  /*0330*/  LDG.E R10, desc[UR10][R4.64+-0xc] ;  /* 0xfffff40a040a7981 */ /* 0x000f28000c1e1900 */
[----:B-1----:R-:W4:Y:S02]  /*0340*/  LDG.E R13, desc[UR10][R6.64+-0xc] ;  /* 0xfffff40a060d7981 */ /* 0x002f24000c1e1900 */
[----:B----4-:R-:W-:-:S05]  /*0350*/  FADD R13, R10, R13 ;  /* 0x0000000d0a0d7221 */ /* 0x010fca0000000000 */
[----:B------:R1:W-:Y:S04]  /*0360*/  STG.E desc[UR10][R8.64+-0xc], R13 ;  /* 0xfffff40d08007986 */ /* 0x0003e8000c10190a */
[----:B------:R-:W4:Y:S04]  /*0370*/  LDG.E R10, desc[UR10][R4.64+-0x8] ;  /* 0xfffff80a040a7981 */ /* 0x000f28000c1e1900 */
[----:B--2---:R-:W4:Y:S02]  /*0380*/  LDG.E R15, desc[UR10][R6.64+-0x8] ;  /* 0xfffff80a060f7981 */ /* 0x004f24000c1e1900 */
[----:B----4-:R-:W-:-:S05]  /*0390*/  FADD R15, R10, R15 ;  /* 0x0000000f0a0f7221 */ /* 0x010fca0000000000 */
[----:B------:R2:W-:Y:S04]  /*03a0*/  STG.E desc[UR10][R8.64+-0x8], R15 ;  /* 0xfffff80f08007986 */ /* 0x0005e8000c10190a */
[----:B------:R-:W4:Y:S04]  /*03b0*/  LDG.E R10, desc[UR10][R4.64+-0x4] ;  /* 0xfffffc0a040a7981 */ /* 0x000f28000c1e1900 */
[----:B---3--:R-:W4:Y:S02]  /*03c0*/  LDG.E R17, desc[UR10][R6.64+-0x4] ;  /* 0xfffffc0a06117981 */ /* 0x008f24000c1e1900 */
[----:B----4-:R-:W-:-:S05]  /*03d0*/  FADD R17, R10, R17 ;  /* 0x000000110a117221 */ /* 0x010fca0000000000 */
        /* <DEDUP_REMOVED lines=26> */
[----:B--2---:R-:W4:Y:S01]  /*0580*/  LDG.E R15, desc[UR10][R6.64+0x18] ;  /* 0x0000180a060f7981 */ /* 0x004f22000c1e1900 */
[----:B------:R-:W-:Y:S01]  /*0590*/  IADD3 R3, PT, PT, R3, 0x10, RZ ;  /* 0x0000001003037810 */ /* 0x000fe20007ffe0ff */
[----:B----4-:R-:W-:-:S05]  /*05a0*/  FADD R15, R10, R15 ;  /* 0x0000000f0a0f7221 */ /* 0x010fca0000000000 */
[----:B------:R2:W-:Y:S04]  /*05b0*/  STG.E desc[UR10][R8.64+0x18], R15 ;  /* 0x0000180f08007986 */ /* 0x0005e8000c10190a */
[----:B------:R4:W5:Y:S04]  /*05c0*/  LDG.E R10, desc[UR10][R4.64+0x1c] ;  /* 0x00001c0a040a7981 */ /* 0x000968000c1e1900 */
[----:B---3--:R-:W5:Y:S01]  /*05d0*/  LDG.E R17, desc[UR10][R6.64+0x1c] ;  /* 0x00001c0a06117981 */ /* 0x008f62000c1e1900 */
[----:B------:R-:W-:Y:S02]  /*05e0*/  ISETP.NE.AND P1, PT, R3, RZ, PT ;  /* 0x000000ff0300720c */ /* 0x000fe40003f25270 */
[----:B0-----:R-:W-:-:S02]  /*05f0*/  IADD3 R11, P3, PT, R6, 0x40, RZ ;  /* 0x00000040060b7810 */ /* 0x001fc40007f7e0ff */
[----:B------:R-:W-:-:S03]  /*0600*/  IADD3 R16, P2, PT, R4, 0x40, RZ ;  /* 0x0000004004107810 */ /* 0x000fc60007f5e0ff */
[----:B------:R-:W-:Y:S01]  /*0610*/  IMAD.X R14, RZ, RZ, R7, P3 ;  /* 0x000000ffff0e7224 */ /* 0x000fe200018e0607 */
[----:B----4-:R-:W-:Y:S01]  /*0620*/  IADD3.X R5, PT, PT, RZ, R5, RZ, P2, !PT ;  /* 0x00000005ff057210 */ /* 0x010fe200017fe4ff */
[----:B-----5:R-:W-:Y:S01]  /*0630*/  FADD R17, R10, R17 ;  /* 0x000000110a117221 */ /* 0x020fe20000000000 */
[----:B------:R-:W-:-:S04]  /*0640*/  IADD3 R10, P4, PT, R8, 0x40, RZ ;  /* 0x00000040080a7810 */ /* 0x000fc80007f9e0ff */
[----:B------:R2:W-:Y:S01]  /*0650*/  STG.E desc[UR10][R8.64+0x1c], R17 ;  /* 0x00001c1108007986 */ /* 0x0005e2000c10190a */
[----:B-1----:R-:W-:Y:S01]  /*0660*/  IADD3.X R13, PT, PT, RZ, R9, RZ, P4, !PT ;  /* 0x00000009ff0d7210 */ /* 0x002fe200027fe4ff */
[----:B------:R-:W-:Y:S07]  /*0670*/  @P1 BRA `(.L_x_1) ;  /* 0xfffffff800c81947 */ /* 0x000fee000383ffff */
.L_x_0:
[----:B0-----:R-:W-:Y:S05]  /*0680*/  @!P0 EXIT ;  /* 0x000000000000894d */ /* 0x001fea0003800000 */
[----:B------:R-:W-:Y:S02]  /*0690*/  ISETP.GE.U32.AND P0, PT, R12, 0x8, PT ;  /* 0x000000080c00780c */ /* 0x000fe40003f06070 */
[----:B------:R-:W-:-:S04]  /*06a0*/  LOP3.LUT R14, R2, 0x7, RZ, 0xc0, !PT ;  /* 0x00000007020e7812 */ /* 0x000fc800078ec0ff */
[----:B------:R-:W-:-:S07]  /*06b0*/  ISETP.NE.AND P1, PT, R14, RZ, PT ;  /* 0x000000ff0e00720c */ /* 0x000fce0003f25270 */
[----:B------:R-:W-:Y:S06]  /*06c0*/  @!P0 BRA `(.L_x_2) ;  /* 0x00000000009c8947 */ /* 0x000fec0003800000 */
[----:B------:R-:W0:Y:S08]  /*06d0*/  LDC.64 R4, c[0x0][0x388] ;  /* 0x0000e200ff047b82 */ /* 0x000e300000000a00 */
[----:B------:R-:W1:Y:S08]  /*06e0*/  LDC.64 R6, c[0x0][0x390] ;  /* 0x0000e400ff067b82 */ /* 0x000e700000000a00 */
[----:B--2---:R-:W2:Y:S01]  /*06f0*/  LDC.64 R8, c[0x0][0x380] ;  /* 0x0000e000ff087b82 */ /* 0x004ea20000000a00 */
[----:B0-----:R-:W-:-:S05]  /*0700*/  IMAD.WIDE.U32 R4, R0, 0x4, R4 ;  /* 0x0000000400047825 */ /* 0x001fca00078e0004 */
[----:B------:R-:W3:Y:S01]  /*0710*/  LDG.E R3, desc[UR10][R4.64] ;  /* 0x0000000a04037981 */ /* 0x000ee2000c1e1900 */
[----:B-1----:R-:W-:-:S05]  /*0720*/  IMAD.WIDE.U32 R6, R0, 0x4, R6 ;  /* 0x0000000400067825 */ /* 0x002fca00078e0006 */
[----:B------:R-:W3:Y:S01]  /*0730*/  LDG.E R10, desc[UR10][R6.64] ;  /* 0x0000000a060a7981 */ /* 0x000ee2000c1e1900 */
[----:B--2---:R-:W-:-:S04]  /*0740*/  IMAD.WIDE.U32 R8, R0, 0x4, R8 ;  /* 0x0000000400087825 */ /* 0x004fc800078e0008 */
[----:B---3--:R-:W-:-:S05]  /*0750*/  FADD R3, R3, R10 ;  /* 0x0000000a03037221 */ /* 0x008fca0000000000 */
        /* <DEDUP_REMOVED lines=13> */
[----:B0-----:R-:W4:Y:S04]  /*0830*/  LDG.E R3, desc[UR10][R4.64+0x10] ;  /* 0x0000100a04037981 */ /* 0x001f28000c1e1900 */
[----:B------:R-:W4:Y:S02]  /*0840*/  LDG.E R10, desc[UR10][R6.64+0x10] ;  /* 0x0000100a060a7981 */ /* 0x000f24000c1e1900 */
        /* <DEDUP_REMOVED lines=10> */
[----:B------:R-:W2:Y:S04]  /*08f0*/  LDG.E R10, desc[UR10][R4.64+0x1c] ;  /* 0x00001c0a040a7981 */ /* 0x000ea8000c1e1900 */
[----:B---3--:R-:W2:Y:S01]  /*0900*/  LDG.E R15, desc[UR10][R6.64+0x1c] ;  /* 0x00001c0a060f7981 */ /* 0x008ea2000c1e1900 */
[----:B------:R-:W-:Y:S01]  /*0910*/  IADD3 R0, PT, PT, R0, 0x8, RZ ;  /* 0x0000000800007810 */ /* 0x000fe20007ffe0ff */
[----:B--2---:R-:W-:-:S05]  /*0920*/  FADD R15, R10, R15 ;  /* 0x0000000f0a0f7221 */ /* 0x004fca0000000000 */
[----:B------:R0:W-:Y:S02]  /*0930*/  STG.E desc[UR10][R8.64+0x1c], R15 ;  /* 0x00001c0f08007986 */ /* 0x0001e4000c10190a */
.L_x_2:
[----:B------:R-:W-:Y:S05]  /*0940*/  @!P1 EXIT ;  /* 0x000000000000994d */ /* 0x000fea0003800000 */
[----:B------:R-:W-:Y:S02]  /*0950*/  ISETP.GE.U32.AND P0, PT, R14, 0x4, PT ;  /* 0x000000040e00780c */ /* 0x000fe40003f06070 */
[----:B------:R-:W-:-:S04]  /*0960*/  LOP3.LUT R2, R2, 0x3, RZ, 0xc0, !PT ;  /* 0x0000000302027812 */ /* 0x000fc800078ec0ff */
[----:B------:R-:W-:-:S07]  /*0970*/  ISETP.NE.AND P1, PT, R2, RZ, PT ;  /* 0x000000ff0200720c */ /* 0x000fce0003f25270 */
[----:B------:R-:W-:Y:S06]  /*0980*/  @!P0 BRA `(.L_x_3) ;  /* 0x00000000005c8947 */ /* 0x000fec0003800000 */
[----:B------:R-:W1:Y:S08]  /*0990*/  LDC.64 R4, c[0x0][0x388] ;  /* 0x0000e200ff047b82 */ /* 0x000e700000000a00 */
[----:B------:R-:W3:Y:S08]  /*09a0*/  LDC.64 R6, c[0x0][0x390] ;  /* 0x0000e400ff067b82 */ /* 0x000ef00000000a00 */
[----:B0-2---:R-:W0:Y:S01]  /*09b0*/  LDC.64 R8, c[0x0][0x380] ;  /* 0x0000e000ff087b82 */ /* 0x005e220000000a00 */
[----:B-1----:R-:W-:-:S05]  /*09c0*/  IMAD.WIDE.U32 R4, R0, 0x4, R4 ;  /* 0x0000000400047825 */ /* 0x002fca00078e0004 */
[----:B------:R-:W2:Y:S01]  /*09d0*/  LDG.E R3, desc[UR10][R4.64] ;  /* 0x0000000a04037981 */ /* 0x000ea2000c1e1900 */
[----:B---3--:R-:W-:-:S05]  /*09e0*/  IMAD.WIDE.U32 R6, R0, 0x4, R6 ;  /* 0x0000000400067825 */ /* 0x008fca00078e0006 */
[----:B------:R-:W2:Y:S01]  /*09f0*/  LDG.E R10, desc[UR10][R6.64] ;  /* 0x0000000a060a7981 */ /* 0x000ea2000c1e1900 */
[----:B0-----:R-:W-:-:S04]  /*0a00*/  IMAD.WIDE.U32 R8, R0, 0x4, R8 ;  /* 0x0000000400087825 */ /* 0x001fc800078e0008 */
[----:B--2---:R-:W-:-:S05]  /*0a10*/  FADD R3, R3, R10 ;  /* 0x0000000a03037221 */ /* 0x004fca0000000000 */
        /* <DEDUP_REMOVED lines=9> */
[----:B------:R-:W2:Y:S04]  /*0ab0*/  LDG.E R10, desc[UR10][R4.64+0xc] ;  /* 0x00000c0a040a7981 */ /* 0x000ea8000c1e1900 */
[----:B------:R-:W2:Y:S01]  /*0ac0*/  LDG.E R15, desc[UR10][R6.64+0xc] ;  /* 0x00000c0a060f7981 */ /* 0x000ea2000c1e1900 */
[----:B------:R-:W-:Y:S01]  /*0ad0*/  IADD3 R0, PT, PT, R0, 0x4, RZ ;  /* 0x0000000400007810 */ /* 0x000fe20007ffe0ff */
[----:B--2---:R-:W-:-:S05]  /*0ae0*/  FADD R15, R10, R15 ;  /* 0x0000000f0a0f7221 */ /* 0x004fca0000000000 */
[----:B------:R1:W-:Y:S02]  /*0af0*/  STG.E desc[UR10][R8.64+0xc], R15 ;  /* 0x00000c0f08007986 */ /* 0x0003e4000c10190a */
.L_x_3:
[----:B------:R-:W-:Y:S05]  /*0b00*/  @!P1 EXIT ;  /* 0x000000000000994d */ /* 0x000fea0003800000 */
[----:B------:R-:W3:Y:S08]  /*0b10*/  LDC.64 R4, c[0x0][0x380] ;  /* 0x0000e000ff047b82 */ /* 0x000ef00000000a00 */
[----:B------:R-:W4:Y:S08]  /*0b20*/  LDC.64 R6, c[0x0][0x390] ;  /* 0x0000e400ff067b82 */ /* 0x000f300000000a00 */
[----:B012---:R-:W0:Y:S01]  /*0b30*/  LDC.64 R8, c[0x0][0x388] ;  /* 0x0000e200ff087b82 */ /* 0x007e220000000a00 */
[----:B---3--:R-:W-:-:S04]  /*0b40*/  IMAD.WIDE.U32 R4, R0, 0x4, R4 ;  /* 0x0000000400047825 */ /* 0x008fc800078e0004 */
[----:B------:R-:W-:Y:S01]  /*0b50*/  IMAD.MOV.U32 R10, RZ, RZ, R4 ;  /* 0x000000ffff0a7224 */ /* 0x000fe200078e0004 */
[----:B------:R-:W-:Y:S01]  /*0b60*/  MOV R13, R5 ;  /* 0x00000005000d7202 */ /* 0x000fe20000000f00 */
[----:B----4-:R-:W-:-:S05]  /*0b70*/  IMAD.WIDE.U32 R6, R0, 0x4, R6 ;  /* 0x0000000400067825 */ /* 0x010fca00078e0006 */
[----:B------:R-:W-:Y:S01]  /*0b80*/  MOV R11, R7 ;  /* 0x00000007000b7202 */ /* 0x000fe20000000f00 */
[----:B0-----:R-:W-:Y:S01]  /*0b90*/  IMAD.WIDE.U32 R8, R0, 0x4, R8 ;  /* 0x0000000400087825 */ /* 0x001fe200078e0008 */
[----:B------:R-:W-:-:S07]  /*0ba0*/  IADD3 R0, PT, PT, -R2, RZ, RZ ;  /* 0x000000ff02007210 */ /* 0x000fce0007ffe1ff */
.L_x_4:
[----:B0-----:R-:W-:Y:S01]  /*0bb0*/  IMAD.MOV.U32 R2, RZ, RZ, R8 ;  /* 0x000000ffff027224 */ /* 0x001fe200078e0008 */
[----:B------:R-:W-:Y:S02]  /*0bc0*/  MOV R5, R11 ;  /* 0x0000000b00057202 */ /* 0x000fe40000000f00 */
[----:B------:R-:W-:Y:S02]  /*0bd0*/  MOV R3, R9 ;  /* 0x0000000900037202 */ /* 0x000fe40000000f00 */
[----:B------:R-:W-:-:S03]  /*0be0*/  MOV R4, R6 ;  /* 0x0000000600047202 */ /* 0x000fc60000000f00 */
[----:B------:R0:W2:Y:S04]  /*0bf0*/  LDG.E R2, desc[UR10][R2.64] ;  /* 0x0000000a02027981 */ /* 0x0000a8000c1e1900 */
[----:B------:R-:W2:Y:S01]  /*0c00*/  LDG.E R5, desc[UR10][R4.64] ;  /* 0x0000000a04057981 */ /* 0x000ea2000c1e1900 */
[----:B------:R-:W-:Y:S02]  /*0c10*/  IADD3 R0, PT, PT, R0, 0x1, RZ ;  /* 0x0000000100007810 */ /* 0x000fe40007ffe0ff */
[----:B------:R-:W-:Y:S02]  /*0c20*/  IADD3 R6, P2, PT, R6, 0x4, RZ ;  /* 0x0000000406067810 */ /* 0x000fe40007f5e0ff */
[----:B------:R-:W-:Y:S01]  /*0c30*/  ISETP.NE.AND P0, PT, R0, RZ, PT ;  /* 0x000000ff0000720c */ /* 0x000fe20003f05270 */
[----:B0-----:R-:W-:Y:S01]  /*0c40*/  IMAD.MOV.U32 R3, RZ, RZ, R13 ;  /* 0x000000ffff037224 */ /* 0x001fe200078e000d */
[----:B------:R-:W-:-:S02]  /*0c50*/  IADD3 R8, P3, PT, R8, 0x4, RZ ;  /* 0x0000000408087810 */ /* 0x000fc40007f7e0ff */
[----:B------:R-:W-:Y:S02]  /*0c60*/  IADD3.X R11, PT, PT, RZ, R11, RZ, P2, !PT ;  /* 0x0000000bff0b7210 */ /* 0x000fe400017fe4ff */
[----:B------:R-:W-:Y:S01]  /*0c70*/  IADD3.X R9, PT, PT, RZ, R9, RZ, P3, !PT ;  /* 0x00000009ff097210 */ /* 0x000fe20001ffe4ff */
[----:B--2---:R-:W-:Y:S01]  /*0c80*/  FADD R7, R2, R5 ;  /* 0x0000000502077221 */ /* 0x004fe20000000000 */
[----:B------:R-:W-:Y:S02]  /*0c90*/  MOV R2, R10 ;  /* 0x0000000a00027202 */ /* 0x000fe40000000f00 */
[----:B------:R-:W-:-:S03]  /*0ca0*/  IADD3 R10, P1, PT, R10, 0x4, RZ ;  /* 0x000000040a0a7810 */ /* 0x000fc60007f3e0ff */
[----:B------:R0:W-:Y:S01]  /*0cb0*/  STG.E desc[UR10][R2.64], R7 ;  /* 0x0000000702007986 */ /* 0x0001e2000c10190a */
[----:B------:R-:W-:Y:S01]  /*0cc0*/  IADD3.X R13, PT, PT, RZ, R13, RZ, P1, !PT ;  /* 0x0000000dff0d7210 */ /* 0x000fe20000ffe4ff */
[----:B------:R-:W-:Y:S08]  /*0cd0*/  @P0 BRA `(.L_x_4) ;  /* 0xfffffffc00b40947 */ /* 0x000ff0000383ffff */
[----:B------:R-:W-:Y:S05]  /*0ce0*/  EXIT ;  /* 0x000000000000794d */ /* 0x000fea0003800000 */
.L_x_5:
[----:B------:R-:W-:-:S00]  /*0cf0*/  BRA `(.L_x_5) ;  /* 0xfffffffc00fc7947 */ /* 0x000fc0000383ffff */
[----:B------:R-:W-:-:S00]  /*0d00*/  NOP ;  /* 0x0000000000007918 */ /* 0x000fc00000000000 */
[----:B------:R-:W-:-:S00]  /*0d10*/  NOP ;  /* 0x0000000000007918 */ /* 0x000fc00000000000 */
[----:B------:R-:W-:-:S00]  /*0d20*/  NOP ;  /* 0x0000000000007918 */ /* 0x000fc00000000000 */
[----:B------:R-:W-:-:S00]  /*0d30*/  NOP ;  /* 0x0000000000007918 */ /* 0x000fc00000000000 */
[----:B------:R-:W-:-:S00]  /*0d40*/  NOP ;  /* 0x0000000000007918 */ /* 0x000fc00000000000 */
[----:B------:R-:W-:-:S00]  /*0d50*/  NOP ;  /* 0x0000000000007918 */ /* 0x000fc00000000000 */
[----:B------:R-:W-:-:S00]  /*0d60*/  NOP ;  /* 0x0000000000007918 */ /* 0x000fc00000000000 */
[----:B------:R-:W-:-:S00]  /*0d70*/  NOP ;  /* 0x0000000000007918 */ /* 0x000fc00000000000 */
.L_x_6:


//--------------------- .nv.shared.reserved.0     --------------------------
	.section	.nv.shared.reserved.0,"aw",@nobits
	.weak		__nv_reservedSMEM_offset_0_alias
	.size		__nv_reservedSMEM_offset_0_alias, 0, 64
	.other		__nv_reservedSMEM_offset_0_alias,@"STO_CUDA_RESERVED_SHARED STV_DEFAULT"
__nv_reservedSMEM_offset_0_alias:
	.zero		0
	.zero		64


//--------------------- .nv.constant0._Z15sumArraysOnHostPfS_S_i --------------------------
	.section	.nv.constant0._Z15sumArraysOnHostPfS_S_i,"a",@progbits
	.sectionflags	@""
	.align	4
.nv.constant0._Z15sumArraysOnHostPfS_S_i:
	.zero		924


//--------------------- SYMBOLS --------------------------

	.type		.nv.reservedSmem.offset0,@object
	.size		.nv.reservedSmem.offset0,0x4
